//
// Generated by NVIDIA NVVM Compiler
//
// Compiler Build ID: CL-36424714
// Cuda compilation tools, release 13.0, V13.0.88
// Based on NVVM 20.0.0
//

.version 9.0
.target sm_100
.address_size 64

	// .globl	_Z6kernelPf

.visible .entry _Z6kernelPf(
	.param .u64 .ptr .align 1 _Z6kernelPf_param_0
)
{
	.reg .pred 	%p<7>;
	.reg .b32 	%r<17>;
	.reg .b32 	%f<14>;
	.reg .b64 	%rd<5>;

	ld.param.u64 	%rd2, [_Z6kernelPf_param_0];
	cvta.to.global.u64 	%rd1, %rd2;
	mov.u32 	%r1, %ctaid.x;
	mov.u32 	%r2, %ntid.x;
	mov.u32 	%r3, %tid.x;
	mad.lo.s32 	%r4, %r1, %r2, %r3;
	mul.wide.s32 	%rd3, %r4, 4;
	add.s64 	%rd4, %rd1, %rd3;
	ld.global.f32 	%f2, [%rd4];
	mov.b32 	%r5, %f2;
	shfl.sync.down.b32	%r6|%p1, %r5, 16, 31, -1;
	mov.b32 	%f3, %r6;
	add.f32 	%f4, %f2, %f3;
	mov.b32 	%r7, %f4;
	shfl.sync.down.b32	%r8|%p2, %r7, 8, 31, -1;
	mov.b32 	%f5, %r8;
	add.f32 	%f6, %f4, %f5;
	mov.b32 	%r9, %f6;
	shfl.sync.down.b32	%r10|%p3, %r9, 4, 31, -1;
	mov.b32 	%f7, %r10;
	add.f32 	%f8, %f6, %f7;
	mov.b32 	%r11, %f8;
	shfl.sync.down.b32	%r12|%p4, %r11, 2, 31, -1;
	mov.b32 	%f9, %r12;
	add.f32 	%f10, %f8, %f9;
	mov.b32 	%r13, %f10;
	shfl.sync.down.b32	%r14|%p5, %r13, 1, 31, -1;
	mov.b32 	%f11, %r14;
	add.f32 	%f1, %f10, %f11;
	and.b32  	%r15, %r3, 31;
	setp.ne.s32 	%p6, %r15, 0;
	@%p6 bra 	$L__BB0_2;
	cvt.rzi.s32.f32 	%r16, %f1;
	cvt.rn.f32.s32 	%f12, %r16;
	atom.global.add.f32 	%f13, [%rd1], %f12;
$L__BB0_2:
	ret;

}


// ===== COMPILED SASS (sm_100) =====

	.target	sm_100

	.elftype	@"ET_EXEC"


//--------------------- .note.nv.tkinfo           --------------------------
	.section	.note.nv.tkinfo,"",@"SHT_NOTE"
	.sectionflags	@"SHF_NOTE_NV_TKINFO"
	.tkinfo
        /*0018*/ 	.word	0x00000002
        /*0030*/ 	.string	""
        /*0030*/ 	.string	"ptxas"
        /*0030*/ 	.string	"Cuda compilation tools, release 13.0, V13.0.88"
        /*0030*/ 	.string	"Build cuda_13.0.r13.0/compiler.36424714_0"
        /*0030*/ 	.string	"-arch sm_100 -m 64 "



//--------------------- .note.nv.cuinfo           --------------------------
	.section	.note.nv.cuinfo,"",@"SHT_NOTE"
	.sectionflags	@"SHF_NOTE_NV_CUINFO"
        /*0018*/ 	.short	0x0002
        /*001a*/ 	.short	0x0064
        /*001c*/ 	.short	0x0082
	.zero		2


//--------------------- .nv.info                  --------------------------
	.section	.nv.info,"",@"SHT_CUDA_INFO"
	.align	4


	//----- nvinfo : EIATTR_REGCOUNT
	.align		4
        /*0000*/ 	.byte	0x04, 0x2f
        /*0002*/ 	.short	(.L_1 - .L_0)
	.align		4
.L_0:
        /*0004*/ 	.word	index@(_Z6kernelPf)
        /*0008*/ 	.word	0x0000000c


	//----- nvinfo : EIATTR_FRAME_SIZE
	.align		4
.L_1:
        /*000c*/ 	.byte	0x04, 0x11
        /*000e*/ 	.short	(.L_3 - .L_2)
	.align		4
.L_2:
        /*0010*/ 	.word	index@(_Z6kernelPf)
        /*0014*/ 	.word	0x00000000


	//----- nvinfo : EIATTR_MIN_STACK_SIZE
	.align		4
.L_3:
        /*0018*/ 	.byte	0x04, 0x12
        /*001a*/ 	.short	(.L_5 - .L_4)
	.align		4
.L_4:
        /*001c*/ 	.word	index@(_Z6kernelPf)
        /*0020*/ 	.word	0x00000000
.L_5:


//--------------------- .nv.compat                --------------------------
	.section	.nv.compat,"",@"SHT_CUDA_COMPAT_INFO"
	.align	4
        /*0000*/ 	.byte	0x02, 0x09, 0x00, 0x00, 0x02, 0x02, 0x01, 0x00, 0x02, 0x05, 0x05, 0x00, 0x03, 0x07, 0x01, 0x01
        /*0010*/ 	.byte	0x02, 0x03, 0x00, 0x00, 0x02, 0x06, 0x01, 0x00, 0x04, 0x0b, 0x08, 0x00, 0x09, 0x00, 0x00, 0x00
        /*0020*/ 	.byte	0x00, 0x00, 0x00, 0x00


//--------------------- .nv.info._Z6kernelPf      --------------------------
	.section	.nv.info._Z6kernelPf,"",@"SHT_CUDA_INFO"
	.sectionflags	@""
	.align	4


	//----- nvinfo : EIATTR_CUDA_API_VERSION
	.align		4
        /*0000*/ 	.byte	0x04, 0x37
        /*0002*/ 	.short	(.L_7 - .L_6)
.L_6:
        /*0004*/ 	.word	0x00000082


	//----- nvinfo : EIATTR_KPARAM_INFO
	.align		4
.L_7:
        /*0008*/ 	.byte	0x04, 0x17
        /*000a*/ 	.short	(.L_9 - .L_8)
.L_8:
        /*000c*/ 	.word	0x00000000
        /*0010*/ 	.short	0x0000
        /*0012*/ 	.short	0x0000
        /*0014*/ 	.byte	0x00, 0xf5, 0x21, 0x00


	//----- nvinfo : EIATTR_SPARSE_MMA_MASK
	.align		4
.L_9:
        /*0018*/ 	.byte	0x03, 0x50
        /*001a*/ 	.short	0x0000


	//----- nvinfo : EIATTR_MAXREG_COUNT
	.align		4
        /*001c*/ 	.byte	0x03, 0x1b
        /*001e*/ 	.short	0x00ff


	//----- nvinfo : EIATTR_MERCURY_ISA_VERSION
	.align		4
        /*0020*/ 	.byte	0x03, 0x5f
        /*0022*/ 	.short	0x0101


	//----- nvinfo : EIATTR_COOP_GROUP_MASK_REGIDS
	.align		4
        /*0024*/ 	.byte	0x04, 0x29
        /*0026*/ 	.short	(.L_11 - .L_10)


	//   ....[0]....
.L_10:
        /*0028*/ 	.word	0xffffffff


	//   ....[1]....
        /*002c*/ 	.word	0xffffffff


	//   ....[2]....
        /*0030*/ 	.word	0xffffffff


	//   ....[3]....
        /*0034*/ 	.word	0xffffffff


	//   ....[4]....
        /*0038*/ 	.word	0xffffffff


	//----- nvinfo : EIATTR_COOP_GROUP_INSTR_OFFSETS
	.align		4
.L_11:
        /*003c*/ 	.byte	0x04, 0x28
        /*003e*/ 	.short	(.L_13 - .L_12)


	//   ....[0]....
.L_12:
        /*0040*/ 	.word	0x000000a0


	//   ....[1]....
        /*0044*/ 	.word	0x000000c0


	//   ....[2]....
        /*0048*/ 	.word	0x000000e0


	//   ....[3]....
        /*004c*/ 	.word	0x00000100


	//   ....[4]....
        /*0050*/ 	.word	0x00000120


	//----- nvinfo : EIATTR_VRC_CTA_INIT_COUNT
	.align		4
.L_13:
        /*0054*/ 	.byte	0x02, 0x4a
	.zero		1
	.zero		1


	//----- nvinfo : EIATTR_EXIT_INSTR_OFFSETS
	.align		4
        /*0058*/ 	.byte	0x04, 0x1c
        /*005a*/ 	.short	(.L_15 - .L_14)


	//   ....[0]....
.L_14:
        /*005c*/ 	.word	0x00000140


	//   ....[1]....
        /*0060*/ 	.word	0x00000190


	//----- nvinfo : EIATTR_CBANK_PARAM_SIZE
	.align		4
.L_15:
        /*0064*/ 	.byte	0x03, 0x19
        /*0066*/ 	.short	0x0008


	//----- nvinfo : EIATTR_PARAM_CBANK
	.align		4
        /*0068*/ 	.byte	0x04, 0x0a
        /*006a*/ 	.short	(.L_17 - .L_16)
	.align		4
.L_16:
        /*006c*/ 	.word	index@(.nv.constant0._Z6kernelPf)
        /*0070*/ 	.short	0x0380
        /*0072*/ 	.short	0x0008


	//----- nvinfo : EIATTR_SW_WAR
	.align		4
.L_17:
        /*0074*/ 	.byte	0x04, 0x36
        /*0076*/ 	.short	(.L_19 - .L_18)
.L_18:
        /*0078*/ 	.word	0x00000008
.L_19:


//--------------------- .nv.callgraph             --------------------------
	.section	.nv.callgraph,"",@"SHT_CUDA_CALLGRAPH"
	.align	4
	.sectionentsize	8
	.align		4
        /*0000*/ 	.word	0x00000000
	.align		4
        /*0004*/ 	.word	0xffffffff
	.align		4
        /*0008*/ 	.word	0x00000000
	.align		4
        /*000c*/ 	.word	0xfffffffe
	.align		4
        /*0010*/ 	.word	0x00000000
	.align		4
        /*0014*/ 	.word	0xfffffffd
	.align		4
        /*0018*/ 	.word	0x00000000
	.align		4
        /*001c*/ 	.word	0xfffffffc


//--------------------- .text._Z6kernelPf         --------------------------
	.section	.text._Z6kernelPf,"ax",@progbits
	.align	128
        .global         _Z6kernelPf
        .type           _Z6kernelPf,@function
        .size           _Z6kernelPf,(.L_x_1 - _Z6kernelPf)
        .other          _Z6kernelPf,@"STO_CUDA_ENTRY STV_DEFAULT"
_Z6kernelPf:
.text._Z6kernelPf:
[----:B------:R-:W-:Y:S01]  /*0000*/  LDC R1, c[0x0][0x37c] ;  /* 0x0000df00ff017b82 */ /* 0x000fe20000000800 */
[----:B------:R-:W0:Y:S07]  /*0010*/  S2R R6, SR_TID.X ;  /* 0x0000000000067919 */ /* 0x000e2e0000002100 */
[----:B------:R-:W0:Y:S01]  /*0020*/  S2UR UR6, SR_CTAID.X ;  /* 0x00000000000679c3 */ /* 0x000e220000002500 */
[----:B------:R-:W1:Y:S07]  /*0030*/  LDCU.64 UR4, c[0x0][0x358] ;  /* 0x00006b00ff0477ac */ /* 0x000e6e0008000a00 */
[----:B------:R-:W0:Y:S08]  /*0040*/  LDC R5, c[0x0][0x360] ;  /* 0x0000d800ff057b82 */ /* 0x000e300000000800 */
[----:B------:R-:W2:Y:S01]  /*0050*/  LDC.64 R2, c[0x0][0x380] ;  /* 0x0000e000ff027b82 */ /* 0x000ea20000000a00 */
[----:B0-----:R-:W-:-:S04]  /*0060*/  IMAD R5, R5, UR6, R6 ;  /* 0x0000000605057c24 */ /* 0x001fc8000f8e0206 */
[----:B--2---:R-:W-:-:S06]  /*0070*/  IMAD.WIDE R2, R5, 0x4, R2 ;  /* 0x0000000405027825 */ /* 0x004fcc00078e0202 */
[----:B-1----:R-:W2:Y:S01]  /*0080*/  LDG.E R2, desc[UR4][R2.64] ;  /* 0x0000000402027981 */ /* 0x002ea2000c1e1900 */
[----:B------:R-:W-:-:S03]  /*0090*/  LOP3.LUT P0, RZ, R6, 0x1f, RZ, 0xc0, !PT ;  /* 0x0000001f06ff7812 */ /* 0x000fc6000780c0ff */
[----:B--2---:R-:W0:Y:S02]  /*00a0*/  SHFL.DOWN PT, R5, R2, 0x10, 0x1f ;  /* 0x0a001f0002057f89 */ /* 0x004e2400000e0000 */
[----:B0-----:R-:W-:-:S05]  /*00b0*/  FADD R5, R2, R5 ;  /* 0x0000000502057221 */ /* 0x001fca0000000000 */
[----:B------:R-:W0:Y:S02]  /*00c0*/  SHFL.DOWN PT, R0, R5, 0x8, 0x1f ;  /* 0x09001f0005007f89 */ /* 0x000e2400000e0000 */
[----:B0-----:R-:W-:-:S05]  /*00d0*/  FADD R0, R5, R0 ;  /* 0x0000000005007221 */ /* 0x001fca0000000000 */
[----:B------:R-:W0:Y:S02]  /*00e0*/  SHFL.DOWN PT, R7, R0, 0x4, 0x1f ;  /* 0x08801f0000077f89 */ /* 0x000e2400000e0000 */
[----:B0-----:R-:W-:-:S05]  /*00f0*/  FADD R7, R0, R7 ;  /* 0x0000000700077221 */ /* 0x001fca0000000000 */
[----:B------:R-:W0:Y:S02]  /*0100*/  SHFL.DOWN PT, R4, R7, 0x2, 0x1f ;  /* 0x08401f0007047f89 */ /* 0x000e2400000e0000 */
[----:B0-----:R-:W-:-:S05]  /*0110*/  FADD R4, R7, R4 ;  /* 0x0000000407047221 */ /* 0x001fca0000000000 */
[----:B------:R-:W0:Y:S02]  /*0120*/  SHFL.DOWN PT, R9, R4, 0x1, 0x1f ;  /* 0x08201f0004097f89 */ /* 0x000e2400000e0000 */
[----:B0-----:R-:W-:Y:S01]  /*0130*/  FADD R9, R4, R9 ;  /* 0x0000000904097221 */ /* 0x001fe20000000000 */
[----:B------:R-:W-:Y:S06]  /*0140*/  @P0 EXIT ;  /* 0x000000000000094d */ /* 0x000fec0003800000 */
[----:B------:R-:W0:Y:S01]  /*0150*/  LDC.64 R2, c[0x0][0x380] ;  /* 0x0000e000ff027b82 */ /* 0x000e220000000a00 */
[----:B------:R-:W1:Y:S02]  /*0160*/  F2I.TRUNC.NTZ R9, R9 ;  /* 0x0000000900097305 */ /* 0x000e64000020f100 */
[----:B-1----:R-:W-:-:S05]  /*0170*/  I2FP.F32.S32 R5, R9 ;  /* 0x0000000900057245 */ /* 0x002fca0000201400 */
[----:B0-----:R-:W-:Y:S01]  /*0180*/  REDG.E.ADD.F32.FTZ.RN.STRONG.GPU desc[UR4][R2.64], R5 ;  /* 0x00000005020079a6 */ /* 0x001fe2000c12f304 */
[----:B------:R-:W-:Y:S05]  /*0190*/  EXIT ;  /* 0x000000000000794d */ /* 0x000fea0003800000 */
.L_x_0:
[----:B------:R-:W-:-:S00]  /*01a0*/  BRA `(.L_x_0) ;  /* 0xfffffffc00fc7947 */ /* 0x000fc0000383ffff */
[----:B------:R-:W-:-:S00]  /*01b0*/  NOP ;  /* 0x0000000000007918 */ /* 0x000fc00000000000 */
        /* <DEDUP_REMOVED lines=12> */
.L_x_1:


//--------------------- .nv.shared.reserved.0     --------------------------
	.section	.nv.shared.reserved.0,"aw",@nobits
	.weak		__nv_reservedSMEM_offset_0_alias
	.size		__nv_reservedSMEM_offset_0_alias, 0, 64
	.other		__nv_reservedSMEM_offset_0_alias,@"STO_CUDA_RESERVED_SHARED STV_DEFAULT"
__nv_reservedSMEM_offset_0_alias:
	.zero		0
	.zero		64


//--------------------- .nv.constant0._Z6kernelPf --------------------------
	.section	.nv.constant0._Z6kernelPf,"a",@progbits
	.sectionflags	@""
	.align	4
.nv.constant0._Z6kernelPf:
	.zero		904


//--------------------- SYMBOLS --------------------------

	.type		.nv.reservedSmem.offset0,@object
	.size		.nv.reservedSmem.offset0,0x4
